//
// Generated by NVIDIA NVVM Compiler
//
// Compiler Build ID: CL-36424714
// Cuda compilation tools, release 13.0, V13.0.88
// Based on NVVM 20.0.0
//

.version 9.0
.target sm_100
.address_size 64

	// .globl	_Z16integrate_squarePfi
// _ZZ16integrate_squarePfiE10shared_sum has been demoted

.visible .entry _Z16integrate_squarePfi(
	.param .u64 .ptr .align 1 _Z16integrate_squarePfi_param_0,
	.param .u32 _Z16integrate_squarePfi_param_1
)
{
	.reg .pred 	%p<11>;
	.reg .b32 	%r<37>;
	.reg .b32 	%f<46>;
	.reg .b64 	%rd<3>;
	// demoted variable
	.shared .align 4 .b8 _ZZ16integrate_squarePfiE10shared_sum[1024];
	ld.param.u64 	%rd1, [_Z16integrate_squarePfi_param_0];
	ld.param.u32 	%r15, [_Z16integrate_squarePfi_param_1];
	mov.u32 	%r1, %tid.x;
	mov.u32 	%r36, %ntid.x;
	cvt.rn.f32.s32 	%f10, %r15;
	rcp.rn.f32 	%f1, %f10;
	setp.ge.s32 	%p1, %r1, %r15;
	mov.f32 	%f45, 0f00000000;
	@%p1 bra 	$L__BB0_6;
	add.s32 	%r16, %r1, %r36;
	max.u32 	%r17, %r15, %r16;
	setp.lt.u32 	%p2, %r16, %r15;
	selp.u32 	%r18, 1, 0, %p2;
	add.s32 	%r19, %r16, %r18;
	sub.s32 	%r20, %r17, %r19;
	div.u32 	%r21, %r20, %r36;
	add.s32 	%r3, %r21, %r18;
	and.b32  	%r22, %r3, 3;
	setp.eq.s32 	%p3, %r22, 3;
	mov.f32 	%f45, 0f00000000;
	mov.u32 	%r34, %r1;
	@%p3 bra 	$L__BB0_4;
	add.s32 	%r23, %r3, 1;
	and.b32  	%r24, %r23, 3;
	neg.s32 	%r32, %r24;
	mov.f32 	%f45, 0f00000000;
	mov.u32 	%r34, %r1;
$L__BB0_3:
	.pragma "nounroll";
	cvt.rn.f32.u32 	%f14, %r34;
	add.f32 	%f15, %f14, 0f3F000000;
	mul.f32 	%f16, %f1, %f15;
	mul.f32 	%f17, %f16, %f16;
	fma.rn.f32 	%f45, %f1, %f17, %f45;
	add.s32 	%r34, %r34, %r36;
	add.s32 	%r32, %r32, 1;
	setp.ne.s32 	%p4, %r32, 0;
	@%p4 bra 	$L__BB0_3;
$L__BB0_4:
	setp.lt.u32 	%p5, %r3, 3;
	@%p5 bra 	$L__BB0_6;
$L__BB0_5:
	cvt.rn.f32.u32 	%f18, %r34;
	add.f32 	%f19, %f18, 0f3F000000;
	mul.f32 	%f20, %f1, %f19;
	mul.f32 	%f21, %f20, %f20;
	fma.rn.f32 	%f22, %f1, %f21, %f45;
	add.s32 	%r25, %r34, %r36;
	cvt.rn.f32.u32 	%f23, %r25;
	add.f32 	%f24, %f23, 0f3F000000;
	mul.f32 	%f25, %f1, %f24;
	mul.f32 	%f26, %f25, %f25;
	fma.rn.f32 	%f27, %f1, %f26, %f22;
	add.s32 	%r26, %r25, %r36;
	cvt.rn.f32.u32 	%f28, %r26;
	add.f32 	%f29, %f28, 0f3F000000;
	mul.f32 	%f30, %f1, %f29;
	mul.f32 	%f31, %f30, %f30;
	fma.rn.f32 	%f32, %f1, %f31, %f27;
	add.s32 	%r27, %r26, %r36;
	cvt.rn.f32.u32 	%f33, %r27;
	add.f32 	%f34, %f33, 0f3F000000;
	mul.f32 	%f35, %f1, %f34;
	mul.f32 	%f36, %f35, %f35;
	fma.rn.f32 	%f45, %f1, %f36, %f32;
	add.s32 	%r34, %r27, %r36;
	setp.lt.s32 	%p6, %r34, %r15;
	@%p6 bra 	$L__BB0_5;
$L__BB0_6:
	shl.b32 	%r28, %r1, 2;
	mov.u32 	%r29, _ZZ16integrate_squarePfiE10shared_sum;
	add.s32 	%r12, %r29, %r28;
	st.shared.f32 	[%r12], %f45;
	bar.sync 	0;
	setp.lt.u32 	%p7, %r36, 2;
	@%p7 bra 	$L__BB0_10;
$L__BB0_7:
	shr.u32 	%r14, %r36, 1;
	setp.ge.u32 	%p8, %r1, %r14;
	@%p8 bra 	$L__BB0_9;
	shl.b32 	%r30, %r14, 2;
	add.s32 	%r31, %r12, %r30;
	ld.shared.f32 	%f37, [%r31];
	ld.shared.f32 	%f38, [%r12];
	add.f32 	%f39, %f37, %f38;
	st.shared.f32 	[%r12], %f39;
$L__BB0_9:
	bar.sync 	0;
	setp.gt.u32 	%p9, %r36, 3;
	mov.u32 	%r36, %r14;
	@%p9 bra 	$L__BB0_7;
$L__BB0_10:
	setp.ne.s32 	%p10, %r1, 0;
	@%p10 bra 	$L__BB0_12;
	ld.shared.f32 	%f40, [_ZZ16integrate_squarePfiE10shared_sum];
	cvta.to.global.u64 	%rd2, %rd1;
	st.global.f32 	[%rd2], %f40;
$L__BB0_12:
	ret;

}


// ===== COMPILED SASS (sm_100) =====

	.target	sm_100

	.elftype	@"ET_EXEC"


//--------------------- .note.nv.tkinfo           --------------------------
	.section	.note.nv.tkinfo,"",@"SHT_NOTE"
	.sectionflags	@"SHF_NOTE_NV_TKINFO"
	.tkinfo
        /*0018*/ 	.word	0x00000002
        /*0030*/ 	.string	""
        /*0030*/ 	.string	"ptxas"
        /*0030*/ 	.string	"Cuda compilation tools, release 13.0, V13.0.88"
        /*0030*/ 	.string	"Build cuda_13.0.r13.0/compiler.36424714_0"
        /*0030*/ 	.string	"-arch sm_100 -m 64 "



//--------------------- .note.nv.cuinfo           --------------------------
	.section	.note.nv.cuinfo,"",@"SHT_NOTE"
	.sectionflags	@"SHF_NOTE_NV_CUINFO"
        /*0018*/ 	.short	0x0002
        /*001a*/ 	.short	0x0064
        /*001c*/ 	.short	0x0082
	.zero		2


//--------------------- .nv.info                  --------------------------
	.section	.nv.info,"",@"SHT_CUDA_INFO"
	.align	4


	//----- nvinfo : EIATTR_REGCOUNT
	.align		4
        /*0000*/ 	.byte	0x04, 0x2f
        /*0002*/ 	.short	(.L_1 - .L_0)
	.align		4
.L_0:
        /*0004*/ 	.word	index@(_Z16integrate_squarePfi)
        /*0008*/ 	.word	0x0000000f


	//----- nvinfo : EIATTR_FRAME_SIZE
	.align		4
.L_1:
        /*000c*/ 	.byte	0x04, 0x11
        /*000e*/ 	.short	(.L_3 - .L_2)
	.align		4
.L_2:
        /*0010*/ 	.word	index@($__internal_0_$__cuda_sm20_rcp_rn_f32_slowpath)
        /*0014*/ 	.word	0x00000000


	//----- nvinfo : EIATTR_FRAME_SIZE
	.align		4
.L_3:
        /*0018*/ 	.byte	0x04, 0x11
        /*001a*/ 	.short	(.L_5 - .L_4)
	.align		4
.L_4:
        /*001c*/ 	.word	index@(_Z16integrate_squarePfi)
        /*0020*/ 	.word	0x00000000


	//----- nvinfo : EIATTR_MIN_STACK_SIZE
	.align		4
.L_5:
        /*0024*/ 	.byte	0x04, 0x12
        /*0026*/ 	.short	(.L_7 - .L_6)
	.align		4
.L_6:
        /*0028*/ 	.word	index@(_Z16integrate_squarePfi)
        /*002c*/ 	.word	0x00000000
.L_7:


//--------------------- .nv.compat                --------------------------
	.section	.nv.compat,"",@"SHT_CUDA_COMPAT_INFO"
	.align	4
        /*0000*/ 	.byte	0x02, 0x09, 0x00, 0x00, 0x02, 0x02, 0x01, 0x00, 0x02, 0x05, 0x05, 0x00, 0x03, 0x07, 0x01, 0x01
        /*0010*/ 	.byte	0x02, 0x03, 0x00, 0x00, 0x02, 0x06, 0x01, 0x00, 0x04, 0x0b, 0x08, 0x00, 0x09, 0x00, 0x00, 0x00
        /*0020*/ 	.byte	0x00, 0x00, 0x00, 0x00


//--------------------- .nv.info._Z16integrate_squarePfi --------------------------
	.section	.nv.info._Z16integrate_squarePfi,"",@"SHT_CUDA_INFO"
	.sectionflags	@""
	.align	4


	//----- nvinfo : EIATTR_CUDA_API_VERSION
	.align		4
        /*0000*/ 	.byte	0x04, 0x37
        /*0002*/ 	.short	(.L_9 - .L_8)
.L_8:
        /*0004*/ 	.word	0x00000082


	//----- nvinfo : EIATTR_KPARAM_INFO
	.align		4
.L_9:
        /*0008*/ 	.byte	0x04, 0x17
        /*000a*/ 	.short	(.L_11 - .L_10)
.L_10:
        /*000c*/ 	.word	0x00000000
        /*0010*/ 	.short	0x0001
        /*0012*/ 	.short	0x0008
        /*0014*/ 	.byte	0x00, 0xf0, 0x11, 0x00


	//----- nvinfo : EIATTR_KPARAM_INFO
	.align		4
.L_11:
        /*0018*/ 	.byte	0x04, 0x17
        /*001a*/ 	.short	(.L_13 - .L_12)
.L_12:
        /*001c*/ 	.word	0x00000000
        /*0020*/ 	.short	0x0000
        /*0022*/ 	.short	0x0000
        /*0024*/ 	.byte	0x00, 0xf5, 0x21, 0x00


	//----- nvinfo : EIATTR_SPARSE_MMA_MASK
	.align		4
.L_13:
        /*0028*/ 	.byte	0x03, 0x50
        /*002a*/ 	.short	0x0000


	//----- nvinfo : EIATTR_MAXREG_COUNT
	.align		4
        /*002c*/ 	.byte	0x03, 0x1b
        /*002e*/ 	.short	0x00ff


	//----- nvinfo : EIATTR_NUM_BARRIERS
	.align		4
        /*0030*/ 	.byte	0x02, 0x4c
        /*0032*/ 	.byte	0x01
	.zero		1


	//----- nvinfo : EIATTR_MERCURY_ISA_VERSION
	.align		4
        /*0034*/ 	.byte	0x03, 0x5f
        /*0036*/ 	.short	0x0101


	//----- nvinfo : EIATTR_VRC_CTA_INIT_COUNT
	.align		4
        /*0038*/ 	.byte	0x02, 0x4a
	.zero		1
	.zero		1


	//----- nvinfo : EIATTR_EXIT_INSTR_OFFSETS
	.align		4
        /*003c*/ 	.byte	0x04, 0x1c
        /*003e*/ 	.short	(.L_15 - .L_14)


	//   ....[0]....
.L_14:
        /*0040*/ 	.word	0x00000740


	//   ....[1]....
        /*0044*/ 	.word	0x000007c0


	//----- nvinfo : EIATTR_CRS_STACK_SIZE
	.align		4
.L_15:
        /*0048*/ 	.byte	0x04, 0x1e
        /*004a*/ 	.short	(.L_17 - .L_16)
.L_16:
        /*004c*/ 	.word	0x00000000


	//----- nvinfo : EIATTR_CBANK_PARAM_SIZE
	.align		4
.L_17:
        /*0050*/ 	.byte	0x03, 0x19
        /*0052*/ 	.short	0x000c


	//----- nvinfo : EIATTR_PARAM_CBANK
	.align		4
        /*0054*/ 	.byte	0x04, 0x0a
        /*0056*/ 	.short	(.L_19 - .L_18)
	.align		4
.L_18:
        /*0058*/ 	.word	index@(.nv.constant0._Z16integrate_squarePfi)
        /*005c*/ 	.short	0x0380
        /*005e*/ 	.short	0x000c


	//----- nvinfo : EIATTR_SW_WAR
	.align		4
.L_19:
        /*0060*/ 	.byte	0x04, 0x36
        /*0062*/ 	.short	(.L_21 - .L_20)
.L_20:
        /*0064*/ 	.word	0x00000008
.L_21:


//--------------------- .nv.callgraph             --------------------------
	.section	.nv.callgraph,"",@"SHT_CUDA_CALLGRAPH"
	.align	4
	.sectionentsize	8
	.align		4
        /*0000*/ 	.word	0x00000000
	.align		4
        /*0004*/ 	.word	0xffffffff
	.align		4
        /*0008*/ 	.word	0x00000000
	.align		4
        /*000c*/ 	.word	0xfffffffe
	.align		4
        /*0010*/ 	.word	0x00000000
	.align		4
        /*0014*/ 	.word	0xfffffffd
	.align		4
        /*0018*/ 	.word	0x00000000
	.align		4
        /*001c*/ 	.word	0xfffffffc


//--------------------- .text._Z16integrate_squarePfi --------------------------
	.section	.text._Z16integrate_squarePfi,"ax",@progbits
	.align	128
        .global         _Z16integrate_squarePfi
        .type           _Z16integrate_squarePfi,@function
        .size           _Z16integrate_squarePfi,(.L_x_14 - _Z16integrate_squarePfi)
        .other          _Z16integrate_squarePfi,@"STO_CUDA_ENTRY STV_DEFAULT"
_Z16integrate_squarePfi:
.text._Z16integrate_squarePfi:
[----:B------:R-:W-:Y:S01]  /*0000*/  LDC R1, c[0x0][0x37c] ;  /* 0x0000df00ff017b82 */ /* 0x000fe20000000800 */
[----:B------:R-:W0:Y:S01]  /*0010*/  LDCU UR5, c[0x0][0x388] ;  /* 0x00007100ff0577ac */ /* 0x000e220008000800 */
[----:B------:R-:W1:Y:S01]  /*0020*/  S2R R2, SR_TID.X ;  /* 0x0000000000027919 */ /* 0x000e620000002100 */
[----:B------:R-:W2:Y:S01]  /*0030*/  LDCU UR4, c[0x0][0x360] ;  /* 0x00006c00ff0477ac */ /* 0x000ea20008000800 */
[----:B0-----:R-:W-:-:S05]  /*0040*/  I2FP.F32.S32 R0, UR5 ;  /* 0x0000000500007c45 */ /* 0x001fca0008201400 */
[----:B------:R-:W-:-:S05]  /*0050*/  VIADD R3, R0, 0x1800000 ;  /* 0x0180000000037836 */ /* 0x000fca0000000000 */
[----:B------:R-:W-:-:S04]  /*0060*/  LOP3.LUT R3, R3, 0x7f800000, RZ, 0xc0, !PT ;  /* 0x7f80000003037812 */ /* 0x000fc800078ec0ff */
[----:B------:R-:W-:Y:S01]  /*0070*/  ISETP.GT.U32.AND P0, PT, R3, 0x1ffffff, PT ;  /* 0x01ffffff0300780c */ /* 0x000fe20003f04070 */
[----:B--2---:R-:W-:-:S12]  /*0080*/  IMAD.U32 R3, RZ, RZ, UR4 ;  /* 0x00000004ff037e24 */ /* 0x004fd8000f8e00ff */
[----:B-1----:R-:W-:Y:S05]  /*0090*/  @P0 BRA `(.L_x_0) ;  /* 0x00000000000c0947 */ /* 0x002fea0003800000 */
[----:B------:R-:W-:-:S07]  /*00a0*/  MOV R4, 0xc0 ;  /* 0x000000c000047802 */ /* 0x000fce0000000f00 */
[----:B------:R-:W-:Y:S05]  /*00b0*/  CALL.REL.NOINC `($__internal_0_$__cuda_sm20_rcp_rn_f32_slowpath) ;  /* 0x0000000400c47944 */ /* 0x000fea0003c00000 */
[----:B------:R-:W-:Y:S05]  /*00c0*/  BRA `(.L_x_1) ;  /* 0x0000000000107947 */ /* 0x000fea0003800000 */
.L_x_0:
[----:B------:R-:W0:Y:S02]  /*00d0*/  MUFU.RCP R5, R0 ;  /* 0x0000000000057308 */ /* 0x000e240000001000 */
[----:B0-----:R-:W-:-:S04]  /*00e0*/  FFMA R4, R0, R5, -1 ;  /* 0xbf80000000047423 */ /* 0x001fc80000000005 */
[----:B------:R-:W-:-:S04]  /*00f0*/  FADD.FTZ R4, -R4, -RZ ;  /* 0x800000ff04047221 */ /* 0x000fc80000010100 */
[----:B------:R-:W-:-:S07]  /*0100*/  FFMA R0, R5, R4, R5 ;  /* 0x0000000405007223 */ /* 0x000fce0000000005 */
.L_x_1:
[----:B------:R-:W0:Y:S01]  /*0110*/  LDCU UR4, c[0x0][0x388] ;  /* 0x00007100ff0477ac */ /* 0x000e220008000800 */
[----:B------:R-:W-:Y:S01]  /*0120*/  BSSY.RECONVERGENT B0, `(.L_x_2) ;  /* 0x000004d000007945 */ /* 0x000fe20003800200 */
[----:B------:R-:W-:Y:S01]  /*0130*/  IMAD.MOV.U32 R5, RZ, RZ, RZ ;  /* 0x000000ffff057224 */ /* 0x000fe200078e00ff */
[----:B0-----:R-:W-:-:S13]  /*0140*/  ISETP.GE.AND P0, PT, R2, UR4, PT ;  /* 0x0000000402007c0c */ /* 0x001fda000bf06270 */
[----:B------:R-:W-:Y:S05]  /*0150*/  @P0 BRA `(.L_x_3) ;  /* 0x0000000400240947 */ /* 0x000fea0003800000 */
[----:B------:R-:W0:Y:S01]  /*0160*/  I2F.U32.RP R9, R3 ;  /* 0x0000000300097306 */ /* 0x000e220000209000 */
[C---:B------:R-:W-:Y:S01]  /*0170*/  IMAD.IADD R6, R3.reuse, 0x1, R2 ;  /* 0x0000000103067824 */ /* 0x040fe200078e0202 */
[----:B------:R-:W-:Y:S01]  /*0180*/  ISETP.NE.U32.AND P2, PT, R3, RZ, PT ;  /* 0x000000ff0300720c */ /* 0x000fe20003f45070 */
[----:B------:R-:W-:Y:S01]  /*0190*/  IMAD.MOV R11, RZ, RZ, -R3 ;  /* 0x000000ffff0b7224 */ /* 0x000fe200078e0a03 */
[----:B------:R-:W-:Y:S02]  /*01a0*/  BSSY.RECONVERGENT B1, `(.L_x_4) ;  /* 0x0000029000017945 */ /* 0x000fe40003800200 */
[C---:B------:R-:W-:Y:S02]  /*01b0*/  ISETP.GE.U32.AND P0, PT, R6.reuse, UR4, PT ;  /* 0x0000000406007c0c */ /* 0x040fe4000bf06070 */
[----:B------:R-:W-:Y:S02]  /*01c0*/  VIMNMX.U32 R7, PT, PT, R6, UR4, !PT ;  /* 0x0000000406077c48 */ /* 0x000fe4000ffe0000 */
[----:B------:R-:W-:-:S04]  /*01d0*/  SEL R8, RZ, 0x1, P0 ;  /* 0x00000001ff087807 */ /* 0x000fc80000000000 */
[----:B------:R-:W-:Y:S01]  /*01e0*/  IADD3 R6, PT, PT, R7, -R6, -R8 ;  /* 0x8000000607067210 */ /* 0x000fe20007ffe808 */
[----:B0-----:R-:W0:Y:S02]  /*01f0*/  MUFU.RCP R9, R9 ;  /* 0x0000000900097308 */ /* 0x001e240000001000 */
[----:B0-----:R-:W-:-:S06]  /*0200*/  IADD3 R4, PT, PT, R9, 0xffffffe, RZ ;  /* 0x0ffffffe09047810 */ /* 0x001fcc0007ffe0ff */
[----:B------:R0:W1:Y:S02]  /*0210*/  F2I.FTZ.U32.TRUNC.NTZ R5, R4 ;  /* 0x0000000400057305 */ /* 0x000064000021f000 */
[----:B0-----:R-:W-:Y:S02]  /*0220*/  HFMA2 R4, -RZ, RZ, 0, 0 ;  /* 0x00000000ff047431 */ /* 0x001fe400000001ff */
[----:B-1----:R-:W-:-:S04]  /*0230*/  IMAD R11, R11, R5, RZ ;  /* 0x000000050b0b7224 */ /* 0x002fc800078e02ff */
[----:B------:R-:W-:-:S06]  /*0240*/  IMAD.HI.U32 R5, R5, R11, R4 ;  /* 0x0000000b05057227 */ /* 0x000fcc00078e0004 */
[----:B------:R-:W-:-:S04]  /*0250*/  IMAD.HI.U32 R5, R5, R6, RZ ;  /* 0x0000000605057227 */ /* 0x000fc800078e00ff */
[----:B------:R-:W-:-:S04]  /*0260*/  IMAD.MOV R4, RZ, RZ, -R5 ;  /* 0x000000ffff047224 */ /* 0x000fc800078e0a05 */
[----:B------:R-:W-:-:S05]  /*0270*/  IMAD R6, R3, R4, R6 ;  /* 0x0000000403067224 */ /* 0x000fca00078e0206 */
[----:B------:R-:W-:-:S13]  /*0280*/  ISETP.GE.U32.AND P0, PT, R6, R3, PT ;  /* 0x000000030600720c */ /* 0x000fda0003f06070 */
[----:B------:R-:W-:Y:S01]  /*0290*/  @P0 IMAD.IADD R6, R6, 0x1, -R3 ;  /* 0x0000000106060824 */ /* 0x000fe200078e0a03 */
[----:B------:R-:W-:-:S04]  /*02a0*/  @P0 IADD3 R5, PT, PT, R5, 0x1, RZ ;  /* 0x0000000105050810 */ /* 0x000fc80007ffe0ff */
[----:B------:R-:W-:-:S13]  /*02b0*/  ISETP.GE.U32.AND P1, PT, R6, R3, PT ;  /* 0x000000030600720c */ /* 0x000fda0003f26070 */
[----:B------:R-:W-:Y:S01]  /*02c0*/  @P1 VIADD R5, R5, 0x1 ;  /* 0x0000000105051836 */ /* 0x000fe20000000000 */
[----:B------:R-:W-:-:S05]  /*02d0*/  @!P2 LOP3.LUT R5, RZ, R3, RZ, 0x33, !PT ;  /* 0x00000003ff05a212 */ /* 0x000fca00078e33ff */
[----:B------:R-:W-:Y:S01]  /*02e0*/  IMAD.IADD R8, R8, 0x1, R5 ;  /* 0x0000000108087824 */ /* 0x000fe200078e0205 */
[----:B------:R-:W-:-:S04]  /*02f0*/  MOV R5, RZ ;  /* 0x000000ff00057202 */ /* 0x000fc80000000f00 */
[C---:B------:R-:W-:Y:S02]  /*0300*/  LOP3.LUT R4, R8.reuse, 0x3, RZ, 0xc0, !PT ;  /* 0x0000000308047812 */ /* 0x040fe400078ec0ff */
[----:B------:R-:W-:Y:S02]  /*0310*/  ISETP.GE.U32.AND P1, PT, R8, 0x3, PT ;  /* 0x000000030800780c */ /* 0x000fe40003f26070 */
[----:B------:R-:W-:Y:S01]  /*0320*/  ISETP.NE.AND P0, PT, R4, 0x3, PT ;  /* 0x000000030400780c */ /* 0x000fe20003f05270 */
[----:B------:R-:W-:-:S12]  /*0330*/  IMAD.MOV.U32 R4, RZ, RZ, R2 ;  /* 0x000000ffff047224 */ /* 0x000fd800078e0002 */
[----:B------:R-:W-:Y:S05]  /*0340*/  @!P0 BRA `(.L_x_5) ;  /* 0x0000000000388947 */ /* 0x000fea0003800000 */
[----:B------:R-:W-:Y:S01]  /*0350*/  VIADD R4, R8, 0x1 ;  /* 0x0000000108047836 */ /* 0x000fe20000000000 */
[----:B------:R-:W-:-:S04]  /*0360*/  MOV R5, RZ ;  /* 0x000000ff00057202 */ /* 0x000fc80000000f00 */
[----:B------:R-:W-:Y:S01]  /*0370*/  LOP3.LUT R6, R4, 0x3, RZ, 0xc0, !PT ;  /* 0x0000000304067812 */ /* 0x000fe200078ec0ff */
[----:B------:R-:W-:-:S04]  /*0380*/  IMAD.MOV.U32 R4, RZ, RZ, R2 ;  /* 0x000000ffff047224 */ /* 0x000fc800078e0002 */
[----:B------:R-:W-:-:S07]  /*0390*/  IMAD.MOV R6, RZ, RZ, -R6 ;  /* 0x000000ffff067224 */ /* 0x000fce00078e0a06 */
.L_x_6:
[----:B------:R-:W-:Y:S02]  /*03a0*/  IADD3 R6, PT, PT, R6, 0x1, RZ ;  /* 0x0000000106067810 */ /* 0x000fe40007ffe0ff */
[----:B------:R-:W-:Y:S01]  /*03b0*/  I2FP.F32.U32 R7, R4 ;  /* 0x0000000400077245 */ /* 0x000fe20000201000 */
[----:B------:R-:W-:Y:S01]  /*03c0*/  IMAD.IADD R4, R3, 0x1, R4 ;  /* 0x0000000103047824 */ /* 0x000fe200078e0204 */
[----:B------:R-:W-:-:S03]  /*03d0*/  ISETP.NE.AND P0, PT, R6, RZ, PT ;  /* 0x000000ff0600720c */ /* 0x000fc60003f05270 */
[----:B------:R-:W-:-:S04]  /*03e0*/  FADD R7, R7, 0.5 ;  /* 0x3f00000007077421 */ /* 0x000fc80000000000 */
[----:B------:R-:W-:-:S04]  /*03f0*/  FMUL R7, R7, R0 ;  /* 0x0000000007077220 */ /* 0x000fc80000400000 */
[----:B------:R-:W-:-:S04]  /*0400*/  FMUL R8, R7, R7 ;  /* 0x0000000707087220 */ /* 0x000fc80000400000 */
[----:B------:R-:W-:Y:S01]  /*0410*/  FFMA R5, R8, R0, R5 ;  /* 0x0000000008057223 */ /* 0x000fe20000000005 */
[----:B------:R-:W-:Y:S06]  /*0420*/  @P0 BRA `(.L_x_6) ;  /* 0xfffffffc00dc0947 */ /* 0x000fec000383ffff */
.L_x_5:
[----:B------:R-:W-:Y:S05]  /*0430*/  BSYNC.RECONVERGENT B1 ;  /* 0x0000000000017941 */ /* 0x000fea0003800200 */
.L_x_4:
[----:B------:R-:W-:Y:S05]  /*0440*/  @!P1 BRA `(.L_x_3) ;  /* 0x0000000000689947 */ /* 0x000fea0003800000 */
.L_x_7:
[----:B------:R-:W-:Y:S01]  /*0450*/  I2FP.F32.U32 R6, R4 ;  /* 0x0000000400067245 */ /* 0x000fe20000201000 */
[----:B------:R-:W-:-:S04]  /*0460*/  IMAD.IADD R8, R3, 0x1, R4 ;  /* 0x0000000103087824 */ /* 0x000fc800078e0204 */
[----:B------:R-:W-:Y:S01]  /*0470*/  FADD R7, R6, 0.5 ;  /* 0x3f00000006077421 */ /* 0x000fe20000000000 */
[-C--:B------:R-:W-:Y:S02]  /*0480*/  I2FP.F32.U32 R4, R8.reuse ;  /* 0x0000000800047245 */ /* 0x080fe40000201000 */
[----:B------:R-:W-:Y:S01]  /*0490*/  IADD3 R6, PT, PT, R3, R8, RZ ;  /* 0x0000000803067210 */ /* 0x000fe20007ffe0ff */
[----:B------:R-:W-:Y:S02]  /*04a0*/  FMUL R8, R7, R0 ;  /* 0x0000000007087220 */ /* 0x000fe40000400000 */
[----:B------:R-:W-:Y:S01]  /*04b0*/  FADD R7, R4, 0.5 ;  /* 0x3f00000004077421 */ /* 0x000fe20000000000 */
[----:B------:R-:W-:Y:S01]  /*04c0*/  I2FP.F32.U32 R4, R6 ;  /* 0x0000000600047245 */ /* 0x000fe20000201000 */
[----:B------:R-:W-:Y:S02]  /*04d0*/  IMAD.IADD R6, R3, 0x1, R6 ;  /* 0x0000000103067824 */ /* 0x000fe400078e0206 */
[----:B------:R-:W-:Y:S01]  /*04e0*/  FMUL R8, R8, R8 ;  /* 0x0000000808087220 */ /* 0x000fe20000400000 */
[----:B------:R-:W-:Y:S01]  /*04f0*/  FMUL R7, R7, R0 ;  /* 0x0000000007077220 */ /* 0x000fe20000400000 */
[----:B------:R-:W-:Y:S01]  /*0500*/  FADD R9, R4, 0.5 ;  /* 0x3f00000004097421 */ /* 0x000fe20000000000 */
[----:B------:R-:W-:Y:S01]  /*0510*/  I2FP.F32.U32 R4, R6 ;  /* 0x0000000600047245 */ /* 0x000fe20000201000 */
[-C--:B------:R-:W-:Y:S01]  /*0520*/  FFMA R8, R8, R0.reuse, R5 ;  /* 0x0000000008087223 */ /* 0x080fe20000000005 */
[----:B------:R-:W-:Y:S01]  /*0530*/  FMUL R7, R7, R7 ;  /* 0x0000000707077220 */ /* 0x000fe20000400000 */
[----:B------:R-:W-:-:S02]  /*0540*/  FMUL R9, R9, R0 ;  /* 0x0000000009097220 */ /* 0x000fc40000400000 */
[----:B------:R-:W-:Y:S01]  /*0550*/  FADD R5, R4, 0.5 ;  /* 0x3f00000004057421 */ /* 0x000fe20000000000 */
[----:B------:R-:W-:Y:S02]  /*0560*/  IMAD.IADD R4, R3, 0x1, R6 ;  /* 0x0000000103047824 */ /* 0x000fe400078e0206 */
[-C--:B------:R-:W-:Y:S01]  /*0570*/  FFMA R7, R7, R0.reuse, R8 ;  /* 0x0000000007077223 */ /* 0x080fe20000000008 */
[----:B------:R-:W-:Y:S01]  /*0580*/  FMUL R6, R9, R9 ;  /* 0x0000000909067220 */ /* 0x000fe20000400000 */
[-C--:B------:R-:W-:Y:S01]  /*0590*/  FMUL R5, R5, R0.reuse ;  /* 0x0000000005057220 */ /* 0x080fe20000400000 */
[----:B------:R-:W-:Y:S02]  /*05a0*/  ISETP.GE.AND P0, PT, R4, UR4, PT ;  /* 0x0000000404007c0c */ /* 0x000fe4000bf06270 */
[----:B------:R-:W-:Y:S01]  /*05b0*/  FFMA R7, R6, R0, R7 ;  /* 0x0000000006077223 */ /* 0x000fe20000000007 */
[----:B------:R-:W-:-:S04]  /*05c0*/  FMUL R6, R5, R5 ;  /* 0x0000000505067220 */ /* 0x000fc80000400000 */
[----:B------:R-:W-:-:S06]  /*05d0*/  FFMA R5, R6, R0, R7 ;  /* 0x0000000006057223 */ /* 0x000fcc0000000007 */
[----:B------:R-:W-:Y:S05]  /*05e0*/  @!P0 BRA `(.L_x_7) ;  /* 0xfffffffc00988947 */ /* 0x000fea000383ffff */
.L_x_3:
[----:B------:R-:W-:Y:S05]  /*05f0*/  BSYNC.RECONVERGENT B0 ;  /* 0x0000000000007941 */ /* 0x000fea0003800200 */
.L_x_2:
[----:B------:R-:W0:Y:S01]  /*0600*/  S2UR UR5, SR_CgaCtaId ;  /* 0x00000000000579c3 */ /* 0x000e220000008800 */
[----:B------:R-:W-:Y:S01]  /*0610*/  UMOV UR4, 0x400 ;  /* 0x0000040000047882 */ /* 0x000fe20000000000 */
[----:B------:R-:W-:Y:S02]  /*0620*/  ISETP.GE.U32.AND P1, PT, R3, 0x2, PT ;  /* 0x000000020300780c */ /* 0x000fe40003f26070 */
[----:B------:R-:W-:Y:S01]  /*0630*/  ISETP.NE.AND P0, PT, R2, RZ, PT ;  /* 0x000000ff0200720c */ /* 0x000fe20003f05270 */
[----:B0-----:R-:W-:-:S06]  /*0640*/  ULEA UR4, UR5, UR4, 0x18 ;  /* 0x0000000405047291 */ /* 0x001fcc000f8ec0ff */
[----:B------:R-:W-:-:S05]  /*0650*/  LEA R0, R2, UR4, 0x2 ;  /* 0x0000000402007c11 */ /* 0x000fca000f8e10ff */
[----:B------:R0:W-:Y:S01]  /*0660*/  STS [R0], R5 ;  /* 0x0000000500007388 */ /* 0x0001e20000000800 */
[----:B------:R-:W-:Y:S06]  /*0670*/  BAR.SYNC.DEFER_BLOCKING 0x0 ;  /* 0x0000000000007b1d */ /* 0x000fec0000010000 */
[----:B------:R-:W-:Y:S05]  /*0680*/  @!P1 BRA `(.L_x_8) ;  /* 0x00000000002c9947 */ /* 0x000fea0003800000 */
.L_x_9:
[----:B------:R-:W-:-:S04]  /*0690*/  SHF.R.U32.HI R7, RZ, 0x1, R3 ;  /* 0x00000001ff077819 */ /* 0x000fc80000011603 */
[----:B------:R-:W-:-:S13]  /*06a0*/  ISETP.GE.U32.AND P1, PT, R2, R7, PT ;  /* 0x000000070200720c */ /* 0x000fda0003f26070 */
[----:B------:R-:W-:Y:S01]  /*06b0*/  @!P1 LEA R4, R7, R0, 0x2 ;  /* 0x0000000007049211 */ /* 0x000fe200078e10ff */
[----:B0-----:R-:W-:Y:S05]  /*06c0*/  @!P1 LDS R5, [R0] ;  /* 0x0000000000059984 */ /* 0x001fea0000000800 */
[----:B------:R-:W0:Y:S02]  /*06d0*/  @!P1 LDS R4, [R4] ;  /* 0x0000000004049984 */ /* 0x000e240000000800 */
[----:B0-----:R-:W-:-:S05]  /*06e0*/  @!P1 FADD R5, R4, R5 ;  /* 0x0000000504059221 */ /* 0x001fca0000000000 */
[----:B------:R1:W-:Y:S01]  /*06f0*/  @!P1 STS [R0], R5 ;  /* 0x0000000500009388 */ /* 0x0003e20000000800 */
[----:B------:R-:W-:Y:S01]  /*0700*/  BAR.SYNC.DEFER_BLOCKING 0x0 ;  /* 0x0000000000007b1d */ /* 0x000fe20000010000 */
[----:B------:R-:W-:Y:S01]  /*0710*/  ISETP.GT.U32.AND P1, PT, R3, 0x3, PT ;  /* 0x000000030300780c */ /* 0x000fe20003f24070 */
[----:B------:R-:W-:-:S12]  /*0720*/  IMAD.MOV.U32 R3, RZ, RZ, R7 ;  /* 0x000000ffff037224 */ /* 0x000fd800078e0007 */
[----:B-1----:R-:W-:Y:S05]  /*0730*/  @P1 BRA `(.L_x_9) ;  /* 0xfffffffc00d41947 */ /* 0x002fea000383ffff */
.L_x_8:
[----:B------:R-:W-:Y:S05]  /*0740*/  @P0 EXIT ;  /* 0x000000000000094d */ /* 0x000fea0003800000 */
[----:B------:R-:W1:Y:S01]  /*0750*/  S2UR UR5, SR_CgaCtaId ;  /* 0x00000000000579c3 */ /* 0x000e620000008800 */
[----:B------:R-:W-:-:S07]  /*0760*/  UMOV UR4, 0x400 ;  /* 0x0000040000047882 */ /* 0x000fce0000000000 */
[----:B------:R-:W2:Y:S01]  /*0770*/  LDC.64 R2, c[0x0][0x380] ;  /* 0x0000e000ff027b82 */ /* 0x000ea20000000a00 */
[----:B-1----:R-:W-:-:S09]  /*0780*/  ULEA UR4, UR5, UR4, 0x18 ;  /* 0x0000000405047291 */ /* 0x002fd2000f8ec0ff */
[----:B0-----:R-:W2:Y:S02]  /*0790*/  LDS R5, [UR4] ;  /* 0x00000004ff057984 */ /* 0x001ea40008000800 */
[----:B------:R-:W2:Y:S02]  /*07a0*/  LDCU.64 UR4, c[0x0][0x358] ;  /* 0x00006b00ff0477ac */ /* 0x000ea40008000a00 */
[----:B--2---:R-:W-:Y:S01]  /*07b0*/  STG.E desc[UR4][R2.64], R5 ;  /* 0x0000000502007986 */ /* 0x004fe2000c101904 */
[----:B------:R-:W-:Y:S05]  /*07c0*/  EXIT ;  /* 0x000000000000794d */ /* 0x000fea0003800000 */
        .weak           $__internal_0_$__cuda_sm20_rcp_rn_f32_slowpath
        .type           $__internal_0_$__cuda_sm20_rcp_rn_f32_slowpath,@function
        .size           $__internal_0_$__cuda_sm20_rcp_rn_f32_slowpath,(.L_x_14 - $__internal_0_$__cuda_sm20_rcp_rn_f32_slowpath)
$__internal_0_$__cuda_sm20_rcp_rn_f32_slowpath:
[----:B------:R-:W-:-:S05]  /*07d0*/  IMAD.SHL.U32 R5, R0, 0x2, RZ ;  /* 0x0000000200057824 */ /* 0x000fca00078e00ff */
[----:B------:R-:W-:-:S04]  /*07e0*/  SHF.R.U32.HI R5, RZ, 0x18, R5 ;  /* 0x00000018ff057819 */ /* 0x000fc80000011605 */
[----:B------:R-:W-:-:S13]  /*07f0*/  ISETP.NE.U32.AND P0, PT, R5, RZ, PT ;  /* 0x000000ff0500720c */ /* 0x000fda0003f05070 */
[----:B------:R-:W-:Y:S05]  /*0800*/  @P0 BRA `(.L_x_10) ;  /* 0x00000000002c0947 */ /* 0x000fea0003800000 */
[----:B------:R-:W-:-:S04]  /*0810*/  SHF.L.U32 R5, R0, 0x1, RZ ;  /* 0x0000000100057819 */ /* 0x000fc800000006ff */
[----:B------:R-:W-:-:S13]  /*0820*/  ISETP.NE.AND P0, PT, R5, RZ, PT ;  /* 0x000000ff0500720c */ /* 0x000fda0003f05270 */
[----:B------:R0:W1:Y:S01]  /*0830*/  @!P0 MUFU.RCP R5, R0 ;  /* 0x0000000000058308 */ /* 0x0000620000001000 */
[----:B------:R-:W-:Y:S05]  /*0840*/  @!P0 BRA `(.L_x_11) ;  /* 0x0000000000a48947 */ /* 0x000fea0003800000 */
[----:B------:R-:W-:-:S04]  /*0850*/  FFMA R6, R0, 1.84467440737095516160e+19, RZ ;  /* 0x5f80000000067823 */ /* 0x000fc800000000ff */
[----:B-1----:R-:W0:Y:S02]  /*0860*/  MUFU.RCP R5, R6 ;  /* 0x0000000600057308 */ /* 0x002e240000001000 */
[----:B0-----:R-:W-:-:S04]  /*0870*/  FFMA R0, R6, R5, -1 ;  /* 0xbf80000006007423 */ /* 0x001fc80000000005 */
[----:B------:R-:W-:-:S04]  /*0880*/  FADD.FTZ R0, -R0, -RZ ;  /* 0x800000ff00007221 */ /* 0x000fc80000010100 */
[----:B------:R-:W-:-:S04]  /*0890*/  FFMA R0, R5, R0, R5 ;  /* 0x0000000005007223 */ /* 0x000fc80000000005 */
[----:B------:R-:W-:Y:S01]  /*08a0*/  FFMA R5, R0, 1.84467440737095516160e+19, RZ ;  /* 0x5f80000000057823 */ /* 0x000fe200000000ff */
[----:B------:R-:W-:Y:S06]  /*08b0*/  BRA `(.L_x_11) ;  /* 0x0000000000887947 */ /* 0x000fec0003800000 */
.L_x_10:
[----:B------:R-:W-:-:S05]  /*08c0*/  VIADD R6, R5, 0xffffff03 ;  /* 0xffffff0305067836 */ /* 0x000fca0000000000 */
[----:B------:R-:W-:-:S13]  /*08d0*/  ISETP.GT.U32.AND P0, PT, R6, 0x1, PT ;  /* 0x000000010600780c */ /* 0x000fda0003f04070 */
[----:B------:R-:W-:Y:S05]  /*08e0*/  @P0 BRA `(.L_x_12) ;  /* 0x0000000000780947 */ /* 0x000fea0003800000 */
[----:B------:R-:W-:Y:S01]  /*08f0*/  LOP3.LUT R7, R0, 0x7fffff, RZ, 0xc0, !PT ;  /* 0x007fffff00077812 */ /* 0x000fe200078ec0ff */
[----:B------:R-:W-:-:S03]  /*0900*/  IMAD.MOV.U32 R11, RZ, RZ, 0x3 ;  /* 0x00000003ff0b7424 */ /* 0x000fc600078e00ff */
[----:B------:R-:W-:Y:S02]  /*0910*/  LOP3.LUT R7, R7, 0x3f800000, RZ, 0xfc, !PT ;  /* 0x3f80000007077812 */ /* 0x000fe400078efcff */
[----:B------:R-:W-:Y:S02]  /*0920*/  SHF.L.U32 R12, R11, R6, RZ ;  /* 0x000000060b0c7219 */ /* 0x000fe400000006ff */
[----:B------:R-:W0:Y:S02]  /*0930*/  MUFU.RCP R8, R7 ;  /* 0x0000000700087308 */ /* 0x000e240000001000 */
[----:B0-----:R-:W-:-:S04]  /*0940*/  FFMA R9, R7, R8, -1 ;  /* 0xbf80000007097423 */ /* 0x001fc80000000008 */
[----:B------:R-:W-:-:S04]  /*0950*/  FADD.FTZ R9, -R9, -RZ ;  /* 0x800000ff09097221 */ /* 0x000fc80000010100 */
[CCC-:B------:R-:W-:Y:S01]  /*0960*/  FFMA.RM R10, R8.reuse, R9.reuse, R8.reuse ;  /* 0x00000009080a7223 */ /* 0x1c0fe20000004008 */
[----:B------:R-:W-:-:S04]  /*0970*/  FFMA.RP R9, R8, R9, R8 ;  /* 0x0000000908097223 */ /* 0x000fc80000008008 */
[C---:B------:R-:W-:Y:S02]  /*0980*/  LOP3.LUT R8, R10.reuse, 0x7fffff, RZ, 0xc0, !PT ;  /* 0x007fffff0a087812 */ /* 0x040fe400078ec0ff */
[----:B------:R-:W-:Y:S02]  /*0990*/  FSETP.NEU.FTZ.AND P0, PT, R10, R9, PT ;  /* 0x000000090a00720b */ /* 0x000fe40003f1d000 */
[----:B------:R-:W-:Y:S02]  /*09a0*/  LOP3.LUT R9, R8, 0x800000, RZ, 0xfc, !PT ;  /* 0x0080000008097812 */ /* 0x000fe400078efcff */
[----:B------:R-:W-:Y:S02]  /*09b0*/  SEL R8, RZ, 0xffffffff, !P0 ;  /* 0xffffffffff087807 */ /* 0x000fe40004000000 */
[----:B------:R-:W-:Y:S02]  /*09c0*/  LOP3.LUT R7, R12, R9, RZ, 0xc0, !PT ;  /* 0x000000090c077212 */ /* 0x000fe400078ec0ff */
[----:B------:R-:W-:-:S02]  /*09d0*/  IADD3 R8, PT, PT, -R8, RZ, RZ ;  /* 0x000000ff08087210 */ /* 0x000fc40007ffe1ff */
[-C--:B------:R-:W-:Y:S02]  /*09e0*/  SHF.R.U32.HI R7, RZ, R6.reuse, R7 ;  /* 0x00000006ff077219 */ /* 0x080fe40000011607 */
[----:B------:R-:W-:Y:S02]  /*09f0*/  LOP3.LUT P1, RZ, R8, R6, R9, 0xf8, !PT ;  /* 0x0000000608ff7212 */ /* 0x000fe4000782f809 */
[C---:B------:R-:W-:Y:S02]  /*0a00*/  LOP3.LUT P0, RZ, R7.reuse, 0x1, RZ, 0xc0, !PT ;  /* 0x0000000107ff7812 */ /* 0x040fe4000780c0ff */
[----:B------:R-:W-:-:S04]  /*0a10*/  LOP3.LUT P2, RZ, R7, 0x2, RZ, 0xc0, !PT ;  /* 0x0000000207ff7812 */ /* 0x000fc8000784c0ff */
[----:B------:R-:W-:Y:S02]  /*0a20*/  PLOP3.LUT P0, PT, P0, P1, P2, 0xe0, 0x0 ;  /* 0x000000000000781c */ /* 0x000fe40000703c20 */
[----:B------:R-:W-:Y:S02]  /*0a30*/  LOP3.LUT P1, RZ, R0, 0x7fffff, RZ, 0xc0, !PT ;  /* 0x007fffff00ff7812 */ /* 0x000fe4000782c0ff */
[----:B------:R-:W-:-:S05]  /*0a40*/  SEL R6, RZ, 0x1, !P0 ;  /* 0x00000001ff067807 */ /* 0x000fca0004000000 */
[----:B------:R-:W-:-:S05]  /*0a50*/  IMAD.MOV R6, RZ, RZ, -R6 ;  /* 0x000000ffff067224 */ /* 0x000fca00078e0a06 */
[----:B------:R-:W-:Y:S01]  /*0a60*/  ISETP.GE.AND P0, PT, R6, RZ, PT ;  /* 0x000000ff0600720c */ /* 0x000fe20003f06270 */
[----:B------:R-:W-:-:S05]  /*0a70*/  VIADD R6, R5, 0xffffff04 ;  /* 0xffffff0405067836 */ /* 0x000fca0000000000 */
[----:B------:R-:W-:-:S07]  /*0a80*/  SHF.R.U32.HI R5, RZ, R6, R9 ;  /* 0x00000006ff057219 */ /* 0x000fce0000011609 */
[----:B------:R-:W-:-:S05]  /*0a90*/  @!P0 IADD3 R5, PT, PT, R5, 0x1, RZ ;  /* 0x0000000105058810 */ /* 0x000fca0007ffe0ff */
[----:B------:R-:W-:-:S05]  /*0aa0*/  @!P1 IMAD.SHL.U32 R5, R5, 0x2, RZ ;  /* 0x0000000205059824 */ /* 0x000fca00078e00ff */
[----:B------:R-:W-:Y:S01]  /*0ab0*/  LOP3.LUT R5, R5, 0x80000000, R0, 0xf8, !PT ;  /* 0x8000000005057812 */ /* 0x000fe200078ef800 */
[----:B------:R-:W-:Y:S06]  /*0ac0*/  BRA `(.L_x_11) ;  /* 0x0000000000047947 */ /* 0x000fec0003800000 */
.L_x_12:
[----:B------:R2:W3:Y:S02]  /*0ad0*/  MUFU.RCP R5, R0 ;  /* 0x0000000000057308 */ /* 0x0004e40000001000 */
.L_x_11:
[----:B0123--:R-:W-:Y:S02]  /*0ae0*/  IMAD.MOV.U32 R0, RZ, RZ, R5 ;  /* 0x000000ffff007224 */ /* 0x00ffe400078e0005 */
[----:B------:R-:W-:-:S04]  /*0af0*/  HFMA2 R5, -RZ, RZ, 0, 0 ;  /* 0x00000000ff057431 */ /* 0x000fc800000001ff */
[----:B------:R-:W-:Y:S05]  /*0b00*/  RET.REL.NODEC R4 `(_Z16integrate_squarePfi) ;  /* 0xfffffff4043c7950 */ /* 0x000fea0003c3ffff */
.L_x_13:
[----:B------:R-:W-:-:S00]  /*0b10*/  BRA `(.L_x_13) ;  /* 0xfffffffc00fc7947 */ /* 0x000fc0000383ffff */
[----:B------:R-:W-:-:S00]  /*0b20*/  NOP ;  /* 0x0000000000007918 */ /* 0x000fc00000000000 */
        /* <DEDUP_REMOVED lines=13> */
.L_x_14:


//--------------------- .nv.shared._Z16integrate_squarePfi --------------------------
	.section	.nv.shared._Z16integrate_squarePfi,"aw",@nobits
	.sectionflags	@""
	.align	4
.nv.shared._Z16integrate_squarePfi:
	.zero		2048


//--------------------- .nv.shared.reserved.0     --------------------------
	.section	.nv.shared.reserved.0,"aw",@nobits
	.weak		__nv_reservedSMEM_offset_0_alias
	.size		__nv_reservedSMEM_offset_0_alias, 0, 64
	.other		__nv_reservedSMEM_offset_0_alias,@"STO_CUDA_RESERVED_SHARED STV_DEFAULT"
__nv_reservedSMEM_offset_0_alias:
	.zero		0
	.zero		64


//--------------------- .nv.constant0._Z16integrate_squarePfi --------------------------
	.section	.nv.constant0._Z16integrate_squarePfi,"a",@progbits
	.sectionflags	@""
	.align	4
.nv.constant0._Z16integrate_squarePfi:
	.zero		908


//--------------------- SYMBOLS --------------------------

	.type		.nv.reservedSmem.offset0,@object
	.size		.nv.reservedSmem.offset0,0x4
	.type		.nv.reservedSmem.cap,@object
	.size		.nv.reservedSmem.cap,0x4
